	.headerflags	@"EF_CUDA_TEXMODE_UNIFIED EF_CUDA_64BIT_ADDRESS EF_CUDA_ACCELERATORS EF_CUDA_SM90 EF_CUDA_VIRTUAL_SM(EF_CUDA_SM90)"
	.elftype	@"ET_EXEC"


//--------------------- .nv.info                  --------------------------
	.section	.nv.info,"",@"SHT_CUDA_INFO"
	.align	4


	//----- nvinfo : EIATTR_REGCOUNT
	.align		4
        /*0000*/ 	.byte	0x04, 0x2f
        /*0002*/ 	.short	(.L_3 - .L_2)
	.align		4
.L_2:
        /*0004*/ 	.word	index@(triton_poi_fused__native_batch_norm_legit_no_training_cat_relu_17)
        /*0008*/ 	.word	0x0000001a


	//----- nvinfo : EIATTR_MIN_STACK_SIZE
	.align		4
.L_3:
        /*000c*/ 	.byte	0x04, 0x12
        /*000e*/ 	.short	(.L_5 - .L_4)
	.align		4
.L_4:
        /*0010*/ 	.word	index@(triton_poi_fused__native_batch_norm_legit_no_training_cat_relu_17)
        /*0014*/ 	.word	0x00000000


	//----- nvinfo : EIATTR_FRAME_SIZE
	.align		4
.L_5:
        /*0018*/ 	.byte	0x04, 0x11
        /*001a*/ 	.short	(.L_7 - .L_6)
	.align		4
.L_6:
        /*001c*/ 	.word	index@(triton_poi_fused__native_batch_norm_legit_no_training_cat_relu_17)
        /*0020*/ 	.word	0x00000000


	//----- nvinfo : EIATTR_MIN_STACK_SIZE
	.align		4
.L_7:
        /*0024*/ 	.byte	0x04, 0x12
        /*0026*/ 	.short	(.L_9 - .L_8)
	.align		4
.L_8:
        /*0028*/ 	.word	index@(triton_poi_fused__native_batch_norm_legit_no_training_cat_relu_17)
        /*002c*/ 	.word	0x00000000
.L_9:


//--------------------- .nv.info.triton_poi_fused__native_batch_norm_legit_no_training_cat_relu_17 --------------------------
	.section	.nv.info.triton_poi_fused__native_batch_norm_legit_no_training_cat_relu_17,"",@"SHT_CUDA_INFO"
	.sectionflags	@""
	.align	4


	//----- nvinfo : EIATTR_CUDA_API_VERSION
	.align		4
        /*0000*/ 	.byte	0x04, 0x37
        /*0002*/ 	.short	(.L_11 - .L_10)
.L_10:
        /*0004*/ 	.word	0x0000007c


	//----- nvinfo : EIATTR_KPARAM_INFO
	.align		4
.L_11:
        /*0008*/ 	.byte	0x04, 0x17
        /*000a*/ 	.short	(.L_13 - .L_12)
.L_12:
        /*000c*/ 	.word	0x00000000
        /*0010*/ 	.short	0x0008
        /*0012*/ 	.short	0x0040
        /*0014*/ 	.byte	0x00, 0xf0, 0x11, 0x00


	//----- nvinfo : EIATTR_KPARAM_INFO
	.align		4
.L_13:
        /*0018*/ 	.byte	0x04, 0x17
        /*001a*/ 	.short	(.L_15 - .L_14)
.L_14:
        /*001c*/ 	.word	0x00000000
        /*0020*/ 	.short	0x0007
        /*0022*/ 	.short	0x0038
        /*0024*/ 	.byte	0x00, 0xf4, 0x21, 0x00


	//----- nvinfo : EIATTR_KPARAM_INFO
	.align		4
.L_15:
        /*0028*/ 	.byte	0x04, 0x17
        /*002a*/ 	.short	(.L_17 - .L_16)
.L_16:
        /*002c*/ 	.word	0x00000000
        /*0030*/ 	.short	0x0006
        /*0032*/ 	.short	0x0030
        /*0034*/ 	.byte	0x00, 0xf4, 0x21, 0x00


	//----- nvinfo : EIATTR_KPARAM_INFO
	.align		4
.L_17:
        /*0038*/ 	.byte	0x04, 0x17
        /*003a*/ 	.short	(.L_19 - .L_18)
.L_18:
        /*003c*/ 	.word	0x00000000
        /*0040*/ 	.short	0x0005
        /*0042*/ 	.short	0x0028
        /*0044*/ 	.byte	0x00, 0xf4, 0x21, 0x00


	//----- nvinfo : EIATTR_KPARAM_INFO
	.align		4
.L_19:
        /*0048*/ 	.byte	0x04, 0x17
        /*004a*/ 	.short	(.L_21 - .L_20)
.L_20:
        /*004c*/ 	.word	0x00000000
        /*0050*/ 	.short	0x0004
        /*0052*/ 	.short	0x0020
        /*0054*/ 	.byte	0x00, 0xf4, 0x21, 0x00


	//----- nvinfo : EIATTR_KPARAM_INFO
	.align		4
.L_21:
        /*0058*/ 	.byte	0x04, 0x17
        /*005a*/ 	.short	(.L_23 - .L_22)
.L_22:
        /*005c*/ 	.word	0x00000000
        /*0060*/ 	.short	0x0003
        /*0062*/ 	.short	0x0018
        /*0064*/ 	.byte	0x00, 0xf4, 0x21, 0x00


	//----- nvinfo : EIATTR_KPARAM_INFO
	.align		4
.L_23:
        /*0068*/ 	.byte	0x04, 0x17
        /*006a*/ 	.short	(.L_25 - .L_24)
.L_24:
        /*006c*/ 	.word	0x00000000
        /*0070*/ 	.short	0x0002
        /*0072*/ 	.short	0x0010
        /*0074*/ 	.byte	0x00, 0xf4, 0x21, 0x00


	//----- nvinfo : EIATTR_KPARAM_INFO
	.align		4
.L_25:
        /*0078*/ 	.byte	0x04, 0x17
        /*007a*/ 	.short	(.L_27 - .L_26)
.L_26:
        /*007c*/ 	.word	0x00000000
        /*0080*/ 	.short	0x0001
        /*0082*/ 	.short	0x0008
        /*0084*/ 	.byte	0x00, 0xf4, 0x21, 0x00


	//----- nvinfo : EIATTR_KPARAM_INFO
	.align		4
.L_27:
        /*0088*/ 	.byte	0x04, 0x17
        /*008a*/ 	.short	(.L_29 - .L_28)
.L_28:
        /*008c*/ 	.word	0x00000000
        /*0090*/ 	.short	0x0000
        /*0092*/ 	.short	0x0000
        /*0094*/ 	.byte	0x00, 0xf4, 0x21, 0x00


	//----- nvinfo : EIATTR_SPARSE_MMA_MASK
	.align		4
.L_29:
        /*0098*/ 	.byte	0x03, 0x50
        /*009a*/ 	.short	0x0000


	//----- nvinfo : EIATTR_MAXREG_COUNT
	.align		4
        /*009c*/ 	.byte	0x03, 0x1b
        /*009e*/ 	.short	0x00ff


	//----- nvinfo : EIATTR_EXIT_INSTR_OFFSETS
	.align		4
        /*00a0*/ 	.byte	0x04, 0x1c
        /*00a2*/ 	.short	(.L_31 - .L_30)


	//   ....[0]....
.L_30:
        /*00a4*/ 	.word	0x00000690


	//   ....[1]....
        /*00a8*/ 	.word	0x000006b0


	//----- nvinfo : EIATTR_REQNTID
	.align		4
.L_31:
        /*00ac*/ 	.byte	0x04, 0x10
        /*00ae*/ 	.short	(.L_33 - .L_32)
.L_32:
        /*00b0*/ 	.word	0x00000080
        /*00b4*/ 	.word	0x00000001
        /*00b8*/ 	.word	0x00000001


	//----- nvinfo : EIATTR_CBANK_PARAM_SIZE
	.align		4
.L_33:
        /*00bc*/ 	.byte	0x03, 0x19
        /*00be*/ 	.short	0x0044


	//----- nvinfo : EIATTR_PARAM_CBANK
	.align		4
        /*00c0*/ 	.byte	0x04, 0x0a
        /*00c2*/ 	.short	(.L_35 - .L_34)
	.align		4
.L_34:
        /*00c4*/ 	.word	index@(.nv.constant0.triton_poi_fused__native_batch_norm_legit_no_training_cat_relu_17)
        /*00c8*/ 	.short	0x0210
        /*00ca*/ 	.short	0x0044


	//----- nvinfo : EIATTR_SW_WAR
	.align		4
.L_35:
        /*00cc*/ 	.byte	0x04, 0x36
        /*00ce*/ 	.short	(.L_37 - .L_36)
.L_36:
        /*00d0*/ 	.word	0x00000008
.L_37:


//--------------------- .nv.callgraph             --------------------------
	.section	.nv.callgraph,"",@"SHT_CUDA_CALLGRAPH"
	.align	4
	.sectionentsize	8
	.align		4
        /*0000*/ 	.word	0x00000000
	.align		4
        /*0004*/ 	.word	0xffffffff
	.align		4
        /*0008*/ 	.word	0x00000000
	.align		4
        /*000c*/ 	.word	0xfffffffe
	.align		4
        /*0010*/ 	.word	0x00000000
	.align		4
        /*0014*/ 	.word	0xfffffffd
	.align		4
        /*0018*/ 	.word	0x00000000
	.align		4
        /*001c*/ 	.word	0xfffffffc


//--------------------- .nv.constant4             --------------------------
	.section	.nv.constant4,"a",@progbits
	.align	8
	.align		8
.nv.constant4:
        /*0000*/ 	.dword	_$_str
	.align		8
        /*0008*/ 	.dword	_$_str_$_2


//--------------------- .text.triton_poi_fused__native_batch_norm_legit_no_training_cat_relu_17 --------------------------
	.section	.text.triton_poi_fused__native_batch_norm_legit_no_training_cat_relu_17,"ax",@progbits
	.align	128
        .global         triton_poi_fused__native_batch_norm_legit_no_training_cat_relu_17
        .type           triton_poi_fused__native_batch_norm_legit_no_training_cat_relu_17,@function
        .size           triton_poi_fused__native_batch_norm_legit_no_training_cat_relu_17,(.L_x_1 - triton_poi_fused__native_batch_norm_legit_no_training_cat_relu_17)
        .other          triton_poi_fused__native_batch_norm_legit_no_training_cat_relu_17,@"STO_CUDA_ENTRY STV_DEFAULT"
triton_poi_fused__native_batch_norm_legit_no_training_cat_relu_17:
.text.triton_poi_fused__native_batch_norm_legit_no_training_cat_relu_17:
[----:B------:R-:W0:Y:S01]  /*0000*/  LDC R1, c[0x0][0x28] ;  /* 0x00000a00ff017b82 */ /* 0x000e220000000800 */
[----:B------:R-:W1:Y:S07]  /*0010*/  S2R R0, SR_TID.X ;  /* 0x0000000000007919 */ /* 0x000e6e0000002100 */
[----:B------:R-:W2:Y:S01]  /*0020*/  LDC.64 R6, c[0x0][0x228] ;  /* 0x00008a00ff067b82 */ /* 0x000ea20000000a00 */
[----:B------:R-:W-:Y:S01]  /*0030*/  IMAD.MOV.U32 R4, RZ, RZ, RZ ;  /* 0x000000ffff047224 */ /* 0x000fe200078e00ff */
[----:B------:R-:W-:Y:S01]  /*0040*/  ULDC.64 UR4, c[0x0][0x208] ;  /* 0x0000820000047ab9 */ /* 0x000fe20000000a00 */
[----:B------:R-:W3:Y:S01]  /*0050*/  S2R R3, SR_CTAID.X ;  /* 0x0000000000037919 */ /* 0x000ee20000002500 */
[----:B------:R-:W-:Y:S01]  /*0060*/  IMAD.MOV.U32 R8, RZ, RZ, RZ ;  /* 0x000000ffff087224 */ /* 0x000fe200078e00ff */
[----:B------:R-:W-:-:S03]  /*0070*/  ULDC.64 UR6, c[0x0][0x218] ;  /* 0x0000860000067ab9 */ /* 0x000fc60000000a00 */
[----:B------:R-:W4:Y:S01]  /*0080*/  LDC.64 R16, c[0x0][0x220] ;  /* 0x00008800ff107b82 */ /* 0x000f220000000a00 */
[----:B-1----:R-:W-:-:S05]  /*0090*/  IMAD.SHL.U32 R0, R0, 0x2, RZ ;  /* 0x0000000200007824 */ /* 0x002fca00078e00ff */
[----:B------:R-:W-:-:S05]  /*00a0*/  LOP3.LUT R0, R0, 0xfe, RZ, 0xc0, !PT ;  /* 0x000000fe00007812 */ /* 0x000fca00078ec0ff */
[----:B---3--:R-:W-:-:S05]  /*00b0*/  IMAD R3, R3, 0x100, R0 ;  /* 0x0000010003037824 */ /* 0x008fca00078e0200 */
[----:B------:R-:W-:Y:S02]  /*00c0*/  SHF.R.S32.HI R2, RZ, 0x1f, R3 ;  /* 0x0000001fff027819 */ /* 0x000fe40000011403 */
[----:B------:R-:W-:Y:S02]  /*00d0*/  ISETP.GE.AND P0, PT, R3, 0x8c00, PT ;  /* 0x00008c000300780c */ /* 0x000fe40003f06270 */
[----:B------:R-:W-:-:S04]  /*00e0*/  LEA.HI R9, R2, R3, RZ, 0x6 ;  /* 0x0000000302097211 */ /* 0x000fc800078f30ff */
[----:B------:R-:W-:-:S05]  /*00f0*/  SHF.R.S32.HI R5, RZ, 0x6, R9 ;  /* 0x00000006ff057819 */ /* 0x000fca0000011409 */
[----:B------:R-:W-:-:S05]  /*0100*/  IMAD.HI R0, R5, -0x15f15f15, R4 ;  /* 0xea0ea0eb05007827 */ /* 0x000fca00078e0204 */
[----:B------:R-:W-:-:S04]  /*0110*/  SHF.R.U32.HI R11, RZ, 0x1f, R0 ;  /* 0x0000001fff0b7819 */ /* 0x000fc80000011600 */
[----:B------:R-:W-:Y:S01]  /*0120*/  LEA.HI.SX32 R11, R0, R11, 0x19 ;  /* 0x0000000b000b7211 */ /* 0x000fe200078fcaff */
[----:B------:R-:W-:-:S04]  /*0130*/  IMAD.MOV.U32 R0, RZ, RZ, RZ ;  /* 0x000000ffff007224 */ /* 0x000fc800078e00ff */
[----:B------:R-:W-:-:S04]  /*0140*/  IMAD R15, R11, -0x8c, R5 ;  /* 0xffffff740b0f7824 */ /* 0x000fc800078e0205 */
[----:B--2---:R-:W-:-:S05]  /*0150*/  IMAD.WIDE R6, R15, 0x4, R6 ;  /* 0x000000040f067825 */ /* 0x004fca00078e0206 */
[----:B------:R-:W2:Y:S01]  /*0160*/  @!P0 LDG.E.EL R0, desc[UR4][R6.64] ;  /* 0x0000000406008981 */ /* 0x000ea2000c2e1900 */
[----:B------:R-:W-:-:S03]  /*0170*/  IMAD.MOV.U32 R2, RZ, RZ, RZ ;  /* 0x000000ffff027224 */ /* 0x000fc600078e00ff */
[----:B------:R1:W3:Y:S01]  /*0180*/  @!P0 LDG.E.EL R8, desc[UR4][R6.64] ;  /* 0x0000000406088981 */ /* 0x0002e2000c2e1900 */
[----:B------:R-:W-:-:S05]  /*0190*/  IMAD.HI R2, R3, -0x15f15f15, R2 ;  /* 0xea0ea0eb03027827 */ /* 0x000fca00078e0202 */
[----:B------:R-:W-:Y:S02]  /*01a0*/  SHF.R.U32.HI R5, RZ, 0x1f, R2 ;  /* 0x0000001fff057819 */ /* 0x000fe40000011602 */
[----:B------:R-:W-:Y:S02]  /*01b0*/  LOP3.LUT R9, R9, 0xffffffc0, RZ, 0xc0, !PT ;  /* 0xffffffc009097812 */ /* 0x000fe400078ec0ff */
[----:B------:R-:W-:Y:S02]  /*01c0*/  LEA.HI.SX32 R2, R2, R5, 0x13 ;  /* 0x0000000502027211 */ /* 0x000fe400078f9aff */
[----:B------:R-:W5:Y:S01]  /*01d0*/  LDC.64 R4, c[0x0][0x210] ;  /* 0x00008400ff047b82 */ /* 0x000f620000000a00 */
[----:B------:R-:W-:Y:S01]  /*01e0*/  IADD3 R9, R3, -R9, RZ ;  /* 0x8000000903097210 */ /* 0x000fe20007ffe0ff */
[----:B------:R-:W-:Y:S02]  /*01f0*/  IMAD.SHL.U32 R10, R15, 0x40, RZ ;  /* 0x000000400f0a7824 */ /* 0x000fe400078e00ff */
[C---:B------:R-:W-:Y:S01]  /*0200*/  IMAD R12, R2.reuse, 0x300, RZ ;  /* 0x00000300020c7824 */ /* 0x040fe200078e02ff */
[----:B------:R-:W-:Y:S01]  /*0210*/  SHF.R.S32.HI R13, RZ, 0x1f, R9 ;  /* 0x0000001fff0d7819 */ /* 0x000fe20000011409 */
[----:B------:R-:W-:-:S03]  /*0220*/  IMAD R11, R2, -0x2300, R3 ;  /* 0xffffdd00020b7824 */ /* 0x000fc600078e0203 */
[----:B------:R-:W-:Y:S02]  /*0230*/  IADD3 R9, P1, P2, R10, R9, R12 ;  /* 0x000000090a097210 */ /* 0x000fe40007a3e00c */
[----:B------:R-:W-:Y:S02]  /*0240*/  SHF.R.S32.HI R10, RZ, 0x1f, R10 ;  /* 0x0000001fff0a7819 */ /* 0x000fe4000001140a */
[----:B-1----:R-:W-:Y:S01]  /*0250*/  SHF.R.S32.HI R7, RZ, 0x1f, R12 ;  /* 0x0000001fff077819 */ /* 0x002fe2000001140c */
[----:B------:R-:W-:-:S03]  /*0260*/  IMAD R23, R2, 0x2000, R11 ;  /* 0x0000200002177824 */ /* 0x000fc600078e020b */
[----:B------:R-:W-:Y:S02]  /*0270*/  IADD3.X R2, R10, R13, R7, P1, P2 ;  /* 0x0000000d0a027210 */ /* 0x000fe40000fe4407 */
[----:B------:R-:W1:Y:S01]  /*0280*/  LDC.64 R12, c[0x0][0x230] ;  /* 0x00008c00ff0c7b82 */ /* 0x000e620000000a00 */
[C---:B------:R-:W-:Y:S02]  /*0290*/  ISETP.GE.AND P2, PT, R15.reuse, 0x80, PT ;  /* 0x000000800f00780c */ /* 0x040fe40003f46270 */
[----:B------:R-:W-:-:S05]  /*02a0*/  ISETP.GT.AND P1, PT, R15, 0x7f, !P0 ;  /* 0x0000007f0f00780c */ /* 0x000fca0004724270 */
[----:B------:R-:W1:Y:S01]  /*02b0*/  LDC.64 R10, c[0x0][0x238] ;  /* 0x00008e00ff0a7b82 */ /* 0x000e620000000a00 */
[----:B------:R-:W-:Y:S02]  /*02c0*/  ISETP.LT.AND P4, PT, R3, 0x8c00, !P2 ;  /* 0x00008c000300780c */ /* 0x000fe40005781270 */
[----:B------:R-:W-:Y:S01]  /*02d0*/  LEA R18, P3, R9, UR6, 0x2 ;  /* 0x0000000609127c11 */ /* 0x000fe2000f8610ff */
[----:B-----5:R-:W-:Y:S01]  /*02e0*/  IMAD.WIDE R22, R23, 0x4, R4 ;  /* 0x0000000417167825 */ /* 0x020fe200078e0204 */
[----:B------:R-:W-:Y:S02]  /*02f0*/  CS2R R4, SRZ ;  /* 0x0000000000047805 */ /* 0x000fe4000001ff00 */
[----:B------:R-:W-:Y:S02]  /*0300*/  CS2R R6, SRZ ;  /* 0x0000000000067805 */ /* 0x000fe4000001ff00 */
[----:B------:R-:W-:Y:S01]  /*0310*/  LEA.HI.X R19, R9, UR7, R2, 0x2, P3 ;  /* 0x0000000709137c11 */ /* 0x000fe200098f1402 */
[----:B------:R-:W-:Y:S01]  /*0320*/  HFMA2.MMA R2, -RZ, RZ, 0, 0 ;  /* 0x00000000ff027435 */ /* 0x000fe200000001ff */
[----:B------:R-:W-:-:S02]  /*0330*/  IMAD.MOV.U32 R9, RZ, RZ, RZ ;  /* 0x000000ffff097224 */ /* 0x000fc400078e00ff */
[C---:B----4-:R-:W-:Y:S01]  /*0340*/  IMAD.WIDE R16, R15.reuse, 0x4, R16 ;  /* 0x000000040f107825 */ /* 0x050fe200078e0210 */
[----:B------:R-:W4:Y:S04]  /*0350*/  @P1 LDG.E.64 R6, desc[UR4][R18.64+-0x8000] ;  /* 0xff80000412061981 */ /* 0x000f28000c1e1b00 */
[----:B------:R5:W4:Y:S01]  /*0360*/  @P4 LDG.E.64 R4, desc[UR4][R22.64] ;  /* 0x0000000416044981 */ /* 0x000b22000c1e1b00 */
[----:B-1----:R-:W-:-:S03]  /*0370*/  IMAD.WIDE R12, R15, 0x4, R12 ;  /* 0x000000040f0c7825 */ /* 0x002fc600078e020c */
[----:B------:R-:W4:Y:S04]  /*0380*/  @!P0 LDG.E.EL R9, desc[UR4][R16.64] ;  /* 0x0000000410098981 */ /* 0x000f28000c2e1900 */
[----:B------:R1:W4:Y:S01]  /*0390*/  @!P0 LDG.E.EL R2, desc[UR4][R16.64] ;  /* 0x0000000410028981 */ /* 0x000322000c2e1900 */
[----:B0-----:R-:W-:Y:S01]  /*03a0*/  IMAD.WIDE R20, R15, 0x4, R10 ;  /* 0x000000040f147825 */ /* 0x001fe200078e020a */
[----:B------:R-:W-:Y:S02]  /*03b0*/  CS2R R14, SRZ ;  /* 0x00000000000e7805 */ /* 0x000fe4000001ff00 */
[----:B------:R-:W-:-:S04]  /*03c0*/  CS2R R10, SRZ ;  /* 0x00000000000a7805 */ /* 0x000fc8000001ff00 */
[----:B------:R-:W4:Y:S01]  /*03d0*/  @!P0 LDG.E.EL R14, desc[UR4][R12.64] ;  /* 0x000000040c0e8981 */ /* 0x000f22000c2e1900 */
[----:B-----5:R-:W-:Y:S01]  /*03e0*/  IMAD.MOV.U32 R22, RZ, RZ, 0x3e800000 ;  /* 0x3e800000ff167424 */ /* 0x020fe200078e00ff */
[----:B-1----:R-:W0:Y:S02]  /*03f0*/  LDC.64 R16, c[0x0][0x240] ;  /* 0x00009000ff107b82 */ /* 0x002e240000000a00 */
[----:B------:R1:W5:Y:S04]  /*0400*/  @!P0 LDG.E.EL R15, desc[UR4][R12.64] ;  /* 0x000000040c0f8981 */ /* 0x000368000c2e1900 */
[----:B------:R-:W5:Y:S04]  /*0410*/  @!P0 LDG.E.EL R11, desc[UR4][R20.64] ;  /* 0x00000004140b8981 */ /* 0x000f68000c2e1900 */
[----:B------:R-:W5:Y:S01]  /*0420*/  @!P0 LDG.E.EL R10, desc[UR4][R20.64] ;  /* 0x00000004140a8981 */ /* 0x000f62000c2e1900 */
[----:B-1----:R-:W1:Y:S01]  /*0430*/  LDC.64 R12, c[0x0][0x248] ;  /* 0x00009200ff0c7b82 */ /* 0x002e620000000a00 */
[----:B0-----:R-:W-:-:S04]  /*0440*/  IMAD.WIDE R16, R3, 0x4, R16 ;  /* 0x0000000403107825 */ /* 0x001fc800078e0210 */
[----:B-1----:R-:W-:-:S04]  /*0450*/  IMAD.WIDE R12, R3, 0x4, R12 ;  /* 0x00000004030c7825 */ /* 0x002fc800078e020c */
[----:B--2---:R-:W-:-:S04]  /*0460*/  FADD R0, R0, 9.9999997473787516356e-06 ;  /* 0x3727c5ac00007421 */ /* 0x004fc80000000000 */
[----:B------:R-:W0:Y:S01]  /*0470*/  MUFU.SQRT R18, R0 ;  /* 0x0000000000127308 */ /* 0x000e220000002000 */
[----:B---3--:R-:W-:-:S07]  /*0480*/  FADD R8, R8, 9.9999997473787516356e-06 ;  /* 0x3727c5ac08087421 */ /* 0x008fce0000000000 */
[----:B------:R-:W1:Y:S01]  /*0490*/  MUFU.SQRT R19, R8 ;  /* 0x0000000800137308 */ /* 0x000e620000002000 */
[C---:B0-----:R-:W-:Y:S02]  /*04a0*/  FSETP.GT.AND P6, PT, R18.reuse, 8.50705917302346158658e+37, PT ;  /* 0x7e8000001200780b */ /* 0x041fe40003fc4000 */
[----:B------:R-:W-:Y:S02]  /*04b0*/  FSETP.GEU.AND P3, PT, R18, 1.175494350822287508e-38, PT ;  /* 0x008000001200780b */ /* 0x000fe40003f6e000 */
[----:B------:R-:W-:Y:S02]  /*04c0*/  FSEL R23, R22, 1, P6 ;  /* 0x3f80000016177808 */ /* 0x000fe40003000000 */
[----:B-1----:R-:W-:-:S07]  /*04d0*/  FSETP.GT.AND P5, PT, R19, 8.50705917302346158658e+37, PT ;  /* 0x7e8000001300780b */ /* 0x002fce0003fa4000 */
[----:B------:R-:W-:Y:S01]  /*04e0*/  @P6 FMUL R18, R18, 0.25 ;  /* 0x3e80000012126820 */ /* 0x000fe20000400000 */
[----:B------:R-:W-:-:S03]  /*04f0*/  FSETP.GEU.AND P6, PT, R19, 1.175494350822287508e-38, PT ;  /* 0x008000001300780b */ /* 0x000fc60003fce000 */
[----:B------:R-:W-:Y:S02]  /*0500*/  @!P3 FMUL R18, R18, 16777216 ;  /* 0x4b8000001212b820 */ /* 0x000fe40000400000 */
[----:B------:R-:W-:-:S08]  /*0510*/  @P5 FMUL R19, R19, 0.25 ;  /* 0x3e80000013135820 */ /* 0x000fd00000400000 */
[----:B------:R-:W-:Y:S01]  /*0520*/  @!P6 FMUL R19, R19, 16777216 ;  /* 0x4b8000001313e820 */ /* 0x000fe20000400000 */
[----:B------:R-:W0:Y:S01]  /*0530*/  MUFU.RCP R18, R18 ;  /* 0x0000001200127308 */ /* 0x000e220000001000 */
[----:B------:R-:W-:-:S07]  /*0540*/  FSEL R0, R22, 1, P5 ;  /* 0x3f80000016007808 */ /* 0x000fce0002800000 */
[----:B------:R-:W1:Y:S01]  /*0550*/  MUFU.RCP R19, R19 ;  /* 0x0000001300137308 */ /* 0x000e620000001000 */
[----:B------:R-:W-:Y:S01]  /*0560*/  @!P3 FMUL R23, R23, 16777216 ;  /* 0x4b8000001717b820 */ /* 0x000fe20000400000 */
[----:B------:R-:W-:Y:S01]  /*0570*/  @!P6 FMUL R0, R0, 16777216 ;  /* 0x4b8000000000e820 */ /* 0x000fe20000400000 */
[----:B----4-:R-:W-:Y:S02]  /*0580*/  SEL R4, R4, RZ, P4 ;  /* 0x000000ff04047207 */ /* 0x010fe40002000000 */
[----:B------:R-:W-:Y:S02]  /*0590*/  SEL R5, R5, RZ, P4 ;  /* 0x000000ff05057207 */ /* 0x000fe40002000000 */
[----:B------:R-:W-:Y:S02]  /*05a0*/  @P2 SEL R4, R6, RZ, P1 ;  /* 0x000000ff06042207 */ /* 0x000fe40000800000 */
[----:B------:R-:W-:Y:S01]  /*05b0*/  @P2 SEL R5, R7, RZ, P1 ;  /* 0x000000ff07052207 */ /* 0x000fe20000800000 */
[----:B0-----:R-:W-:-:S02]  /*05c0*/  FMUL R18, R18, R23 ;  /* 0x0000001712127220 */ /* 0x001fc40000400000 */
[----:B------:R-:W-:Y:S01]  /*05d0*/  FADD R9, R4, -R9 ;  /* 0x8000000904097221 */ /* 0x000fe20000000000 */
[----:B-1----:R-:W-:Y:S01]  /*05e0*/  FMUL R19, R19, R0 ;  /* 0x0000000013137220 */ /* 0x002fe20000400000 */
[----:B------:R-:W-:Y:S02]  /*05f0*/  FADD R2, R5, -R2 ;  /* 0x8000000205027221 */ /* 0x000fe40000000000 */
[----:B------:R-:W-:Y:S02]  /*0600*/  FMUL R18, R9, R18 ;  /* 0x0000001209127220 */ /* 0x000fe40000400000 */
[----:B------:R-:W-:Y:S01]  /*0610*/  FMUL R19, R2, R19 ;  /* 0x0000001302137220 */ /* 0x000fe20000400000 */
[----:B------:R0:W-:Y:S01]  /*0620*/  @!P0 STG.E.64 desc[UR4][R16.64], R4 ;  /* 0x0000000410008986 */ /* 0x0001e2000c101b04 */
[----:B-----5:R-:W-:Y:S02]  /*0630*/  FFMA R11, R18, R14, R11 ;  /* 0x0000000e120b7223 */ /* 0x020fe4000000000b */
[----:B------:R-:W-:-:S03]  /*0640*/  FFMA R10, R19, R15, R10 ;  /* 0x0000000f130a7223 */ /* 0x000fc6000000000a */
[C---:B------:R-:W-:Y:S02]  /*0650*/  FSETP.GEU.AND P1, PT, R11.reuse, RZ, PT ;  /* 0x000000ff0b00720b */ /* 0x040fe40003f2e000 */
[C---:B------:R-:W-:Y:S02]  /*0660*/  FSETP.GEU.AND P2, PT, R10.reuse, RZ, PT ;  /* 0x000000ff0a00720b */ /* 0x040fe40003f4e000 */
[----:B------:R-:W-:Y:S02]  /*0670*/  FSEL R2, R11, RZ, P1 ;  /* 0x000000ff0b027208 */ /* 0x000fe40000800000 */
[----:B------:R-:W-:Y:S01]  /*0680*/  FSEL R3, R10, RZ, P2 ;  /* 0x000000ff0a037208 */ /* 0x000fe20001000000 */
[----:B0-----:R-:W-:Y:S08]  /*0690*/  @P0 EXIT ;  /* 0x000000000000094d */ /* 0x001ff00003800000 */
[----:B------:R-:W-:Y:S01]  /*06a0*/  STG.E.64 desc[UR4][R12.64], R2 ;  /* 0x000000020c007986 */ /* 0x000fe2000c101b04 */
[----:B------:R-:W-:Y:S05]  /*06b0*/  EXIT ;  /* 0x000000000000794d */ /* 0x000fea0003800000 */
.L_x_0:
[----:B------:R-:W-:-:S00]  /*06c0*/  BRA `(.L_x_0) ;  /* 0xfffffffc00fc7947 */ /* 0x000fc0000383ffff */
[----:B------:R-:W-:-:S00]  /*06d0*/  NOP ;  /* 0x0000000000007918 */ /* 0x000fc00000000000 */
        /* <DEDUP_REMOVED lines=10> */
.L_x_1:


//--------------------- .nv.global.init           --------------------------
	.section	.nv.global.init,"aw",@progbits
.nv.global.init:
	.type		_$_str,@object
	.size		_$_str,(_$_str_$_2 - _$_str)
_$_str:
        /*0000*/ 	.byte	0x5f, 0x5f, 0x43, 0x55, 0x44, 0x41, 0x5f, 0x46, 0x54, 0x5a, 0x00
	.type		_$_str_$_2,@object
	.size		_$_str_$_2,(.L_1 - _$_str_$_2)
_$_str_$_2:
        /*000b*/ 	.byte	0x5f, 0x5f, 0x43, 0x55, 0x44, 0x41, 0x5f, 0x50, 0x52, 0x45, 0x43, 0x5f, 0x53, 0x51, 0x52, 0x54
        /*001b*/ 	.byte	0x00
.L_1:


//--------------------- .nv.constant0.triton_poi_fused__native_batch_norm_legit_no_training_cat_relu_17 --------------------------
	.section	.nv.constant0.triton_poi_fused__native_batch_norm_legit_no_training_cat_relu_17,"a",@progbits
	.sectionflags	@""
	.align	4
.nv.constant0.triton_poi_fused__native_batch_norm_legit_no_training_cat_relu_17:
	.zero		596
